//
// Generated by NVIDIA NVVM Compiler
//
// Compiler Build ID: CL-36424714
// Cuda compilation tools, release 13.0, V13.0.88
// Based on NVVM 20.0.0
//

.version 9.0
.target sm_100
.address_size 64

	// .globl	_Z9redUpdatePfS_ii

.visible .entry _Z9redUpdatePfS_ii(
	.param .u64 .ptr .align 1 _Z9redUpdatePfS_ii_param_0,
	.param .u64 .ptr .align 1 _Z9redUpdatePfS_ii_param_1,
	.param .u32 _Z9redUpdatePfS_ii_param_2,
	.param .u32 _Z9redUpdatePfS_ii_param_3
)
{
	.reg .pred 	%p<10>;
	.reg .b32 	%r<32>;
	.reg .b32 	%f<39>;
	.reg .b64 	%rd<21>;

	ld.param.u64 	%rd10, [_Z9redUpdatePfS_ii_param_0];
	ld.param.u64 	%rd9, [_Z9redUpdatePfS_ii_param_1];
	ld.param.u32 	%r13, [_Z9redUpdatePfS_ii_param_2];
	ld.param.u32 	%r14, [_Z9redUpdatePfS_ii_param_3];
	cvta.to.global.u64 	%rd1, %rd10;
	mov.u32 	%r15, %ctaid.x;
	mov.u32 	%r16, %ntid.x;
	mov.u32 	%r17, %tid.x;
	mad.lo.s32 	%r1, %r15, %r16, %r17;
	mul.lo.s32 	%r30, %r13, %r1;
	add.s32 	%r3, %r30, %r13;
	mov.u32 	%r18, %ctaid.y;
	mov.u32 	%r4, %ntid.y;
	mov.u32 	%r19, %tid.y;
	mad.lo.s32 	%r5, %r18, %r4, %r19;
	mul.lo.s32 	%r6, %r14, %r5;
	add.s32 	%r7, %r6, %r14;
	setp.ge.s32 	%p1, %r30, %r3;
	mov.f32 	%f37, 0f00000000;
	@%p1 bra 	$L__BB0_16;
	add.s64 	%rd2, %rd1, -4;
	mov.f32 	%f37, 0f00000000;
$L__BB0_2:
	add.s32 	%r20, %r30, %r6;
	shr.u32 	%r21, %r20, 31;
	add.s32 	%r22, %r20, %r21;
	and.b32  	%r23, %r22, -2;
	sub.s32 	%r24, %r20, %r23;
	add.s32 	%r31, %r24, %r6;
	setp.ge.s32 	%p2, %r31, %r7;
	@%p2 bra 	$L__BB0_15;
	shl.b32 	%r25, %r30, 8;
	add.s32 	%r26, %r25, -256;
	add.s32 	%r27, %r25, 256;
	mul.wide.s32 	%rd11, %r25, 4;
	add.s64 	%rd3, %rd2, %rd11;
	mul.wide.s32 	%rd4, %r26, 4;
	mul.wide.s32 	%rd5, %r27, 4;
	or.b64  	%rd6, %rd11, 4;
$L__BB0_4:
	mul.wide.s32 	%rd12, %r31, 4;
	add.s64 	%rd7, %rd1, %rd12;
	setp.eq.s32 	%p3, %r30, 255;
	@%p3 bra 	$L__BB0_7;
	setp.ne.s32 	%p4, %r30, 0;
	@%p4 bra 	$L__BB0_8;
	ld.global.f32 	%f34, [%rd7+1024];
	mov.f32 	%f33, 0f42C80000;
	bra.uni 	$L__BB0_9;
$L__BB0_7:
	ld.global.f32 	%f33, [%rd7+260096];
	mov.f32 	%f34, 0f42C80000;
	bra.uni 	$L__BB0_9;
$L__BB0_8:
	add.s64 	%rd13, %rd7, %rd4;
	ld.global.f32 	%f33, [%rd13];
	add.s64 	%rd14, %rd7, %rd5;
	ld.global.f32 	%f34, [%rd14];
$L__BB0_9:
	add.s64 	%rd8, %rd7, %rd6;
	setp.eq.s32 	%p5, %r31, 255;
	@%p5 bra 	$L__BB0_12;
	setp.ne.s32 	%p6, %r31, 0;
	@%p6 bra 	$L__BB0_13;
	ld.global.f32 	%f36, [%rd3+8];
	mov.f32 	%f35, 0f00000000;
	bra.uni 	$L__BB0_14;
$L__BB0_12:
	ld.global.f32 	%f35, [%rd3+1020];
	mov.f32 	%f36, 0f00000000;
	bra.uni 	$L__BB0_14;
$L__BB0_13:
	ld.global.f32 	%f35, [%rd8+-8];
	ld.global.f32 	%f36, [%rd8];
$L__BB0_14:
	ld.global.f32 	%f24, [%rd8+-4];
	add.f32 	%f25, %f33, %f34;
	add.f32 	%f26, %f25, %f35;
	add.f32 	%f27, %f26, %f36;
	mul.f32 	%f28, %f27, 0f3E800000;
	sub.f32 	%f29, %f24, %f28;
	abs.f32 	%f30, %f29;
	setp.gt.f32 	%p7, %f30, %f37;
	selp.f32 	%f37, %f30, %f37, %p7;
	st.global.f32 	[%rd8+-4], %f28;
	add.s32 	%r31, %r31, 2;
	setp.lt.s32 	%p8, %r31, %r7;
	@%p8 bra 	$L__BB0_4;
$L__BB0_15:
	add.s32 	%r30, %r30, 1;
	setp.ne.s32 	%p9, %r30, %r3;
	@%p9 bra 	$L__BB0_2;
$L__BB0_16:
	cvta.to.global.u64 	%rd15, %rd9;
	mul.lo.s32 	%r28, %r4, %r1;
	shl.b32 	%r29, %r28, 4;
	cvt.u64.u32 	%rd16, %r29;
	cvt.u64.u32 	%rd17, %r5;
	add.s64 	%rd18, %rd17, %rd16;
	shl.b64 	%rd19, %rd18, 2;
	add.s64 	%rd20, %rd15, %rd19;
	st.global.f32 	[%rd20], %f37;
	ret;

}
	// .globl	_Z11blackUpdatePfS_ii
.visible .entry _Z11blackUpdatePfS_ii(
	.param .u64 .ptr .align 1 _Z11blackUpdatePfS_ii_param_0,
	.param .u64 .ptr .align 1 _Z11blackUpdatePfS_ii_param_1,
	.param .u32 _Z11blackUpdatePfS_ii_param_2,
	.param .u32 _Z11blackUpdatePfS_ii_param_3
)
{
	.reg .pred 	%p<11>;
	.reg .b32 	%r<33>;
	.reg .b32 	%f<40>;
	.reg .b64 	%rd<26>;

	ld.param.u64 	%rd9, [_Z11blackUpdatePfS_ii_param_0];
	ld.param.u64 	%rd10, [_Z11blackUpdatePfS_ii_param_1];
	ld.param.u32 	%r16, [_Z11blackUpdatePfS_ii_param_2];
	ld.param.u32 	%r17, [_Z11blackUpdatePfS_ii_param_3];
	cvta.to.global.u64 	%rd1, %rd9;
	cvta.to.global.u64 	%rd2, %rd10;
	mov.u32 	%r18, %ctaid.x;
	mov.u32 	%r19, %ntid.x;
	mov.u32 	%r20, %tid.x;
	mad.lo.s32 	%r1, %r18, %r19, %r20;
	mul.lo.s32 	%r31, %r16, %r1;
	add.s32 	%r3, %r31, %r16;
	mov.u32 	%r21, %ctaid.y;
	mov.u32 	%r4, %ntid.y;
	mov.u32 	%r5, %tid.y;
	mad.lo.s32 	%r6, %r21, %r4, %r5;
	mul.lo.s32 	%r7, %r17, %r6;
	add.s32 	%r8, %r7, %r17;
	setp.ge.s32 	%p1, %r31, %r3;
	mov.f32 	%f38, 0f00000000;
	@%p1 bra 	$L__BB1_16;
	add.s32 	%r9, %r7, 1;
	mov.f32 	%f38, 0f00000000;
$L__BB1_2:
	add.s32 	%r22, %r9, %r31;
	shr.u32 	%r23, %r22, 31;
	add.s32 	%r24, %r22, %r23;
	and.b32  	%r25, %r24, -2;
	sub.s32 	%r26, %r22, %r25;
	add.s32 	%r32, %r26, %r7;
	setp.ge.s32 	%p2, %r32, %r8;
	@%p2 bra 	$L__BB1_15;
	shl.b32 	%r27, %r31, 8;
	add.s32 	%r28, %r27, -256;
	add.s32 	%r29, %r27, 256;
	mul.wide.s32 	%rd11, %r27, 4;
	add.s64 	%rd12, %rd1, %rd11;
	add.s64 	%rd3, %rd12, -4;
	mul.wide.s32 	%rd4, %r28, 4;
	mul.wide.s32 	%rd5, %r29, 4;
	or.b64  	%rd6, %rd11, 4;
$L__BB1_4:
	mul.wide.s32 	%rd13, %r32, 4;
	add.s64 	%rd7, %rd1, %rd13;
	setp.eq.s32 	%p3, %r31, 255;
	@%p3 bra 	$L__BB1_7;
	setp.ne.s32 	%p4, %r31, 0;
	@%p4 bra 	$L__BB1_8;
	ld.global.f32 	%f35, [%rd7+1024];
	mov.f32 	%f34, 0f42C80000;
	bra.uni 	$L__BB1_9;
$L__BB1_7:
	ld.global.f32 	%f34, [%rd7+260096];
	mov.f32 	%f35, 0f42C80000;
	bra.uni 	$L__BB1_9;
$L__BB1_8:
	add.s64 	%rd14, %rd7, %rd4;
	ld.global.f32 	%f34, [%rd14];
	add.s64 	%rd15, %rd7, %rd5;
	ld.global.f32 	%f35, [%rd15];
$L__BB1_9:
	add.s64 	%rd8, %rd7, %rd6;
	setp.eq.s32 	%p5, %r32, 255;
	@%p5 bra 	$L__BB1_12;
	setp.ne.s32 	%p6, %r32, 0;
	@%p6 bra 	$L__BB1_13;
	ld.global.f32 	%f37, [%rd3+8];
	mov.f32 	%f36, 0f00000000;
	bra.uni 	$L__BB1_14;
$L__BB1_12:
	ld.global.f32 	%f36, [%rd3+1020];
	mov.f32 	%f37, 0f00000000;
	bra.uni 	$L__BB1_14;
$L__BB1_13:
	ld.global.f32 	%f36, [%rd8+-8];
	ld.global.f32 	%f37, [%rd8];
$L__BB1_14:
	ld.global.f32 	%f24, [%rd8+-4];
	add.f32 	%f25, %f34, %f35;
	add.f32 	%f26, %f25, %f36;
	add.f32 	%f27, %f26, %f37;
	mul.f32 	%f28, %f27, 0f3E800000;
	sub.f32 	%f29, %f24, %f28;
	abs.f32 	%f30, %f29;
	setp.gt.f32 	%p7, %f30, %f38;
	selp.f32 	%f38, %f30, %f38, %p7;
	st.global.f32 	[%rd8+-4], %f28;
	add.s32 	%r32, %r32, 2;
	setp.lt.s32 	%p8, %r32, %r8;
	@%p8 bra 	$L__BB1_4;
$L__BB1_15:
	add.s32 	%r31, %r31, 1;
	setp.ne.s32 	%p9, %r31, %r3;
	@%p9 bra 	$L__BB1_2;
$L__BB1_16:
	mul.lo.s32 	%r15, %r1, %r4;
	cvt.u64.u32 	%rd16, %r15;
	cvt.u64.u32 	%rd17, %r5;
	add.s64 	%rd18, %rd16, %rd17;
	shl.b64 	%rd19, %rd18, 2;
	add.s64 	%rd20, %rd2, %rd19;
	ld.global.f32 	%f31, [%rd20];
	setp.geu.f32 	%p10, %f31, %f38;
	@%p10 bra 	$L__BB1_18;
	shl.b32 	%r30, %r15, 4;
	cvt.u64.u32 	%rd21, %r30;
	cvt.u64.u32 	%rd22, %r6;
	add.s64 	%rd23, %rd22, %rd21;
	shl.b64 	%rd24, %rd23, 2;
	add.s64 	%rd25, %rd2, %rd24;
	st.global.f32 	[%rd25], %f38;
$L__BB1_18:
	ret;

}
	// .globl	_Z16rowWiseReductionPfi
.visible .entry _Z16rowWiseReductionPfi(
	.param .u64 .ptr .align 1 _Z16rowWiseReductionPfi_param_0,
	.param .u32 _Z16rowWiseReductionPfi_param_1
)
{
	.reg .pred 	%p<3>;
	.reg .b32 	%r<16>;
	.reg .b32 	%f<3>;
	.reg .b64 	%rd<10>;

	ld.param.u64 	%rd2, [_Z16rowWiseReductionPfi_param_0];
	ld.param.u32 	%r3, [_Z16rowWiseReductionPfi_param_1];
	mov.u32 	%r4, %ctaid.y;
	mov.u32 	%r1, %ntid.y;
	mov.u32 	%r5, %tid.y;
	mad.lo.s32 	%r2, %r4, %r1, %r5;
	rem.s32 	%r6, %r2, %r3;
	setp.ne.s32 	%p1, %r6, 0;
	@%p1 bra 	$L__BB2_3;
	cvta.to.global.u64 	%rd3, %rd2;
	mov.u32 	%r7, %tid.x;
	mov.u32 	%r8, %ntid.x;
	mov.u32 	%r9, %ctaid.x;
	mad.lo.s32 	%r10, %r9, %r8, %r7;
	mul.lo.s32 	%r11, %r1, %r10;
	shl.b32 	%r12, %r11, 4;
	cvt.u64.u32 	%rd4, %r12;
	cvt.u64.u32 	%rd5, %r2;
	add.s64 	%rd6, %rd4, %rd5;
	shl.b64 	%rd7, %rd6, 2;
	add.s64 	%rd1, %rd3, %rd7;
	ld.global.f32 	%f2, [%rd1];
	shr.u32 	%r13, %r3, 31;
	add.s32 	%r14, %r3, %r13;
	shr.s32 	%r15, %r14, 1;
	mul.wide.s32 	%rd8, %r15, 4;
	add.s64 	%rd9, %rd1, %rd8;
	ld.global.f32 	%f1, [%rd9];
	setp.geu.f32 	%p2, %f2, %f1;
	@%p2 bra 	$L__BB2_3;
	st.global.f32 	[%rd1], %f1;
$L__BB2_3:
	ret;

}
	// .globl	_Z19columnWiseReductionPfi
.visible .entry _Z19columnWiseReductionPfi(
	.param .u64 .ptr .align 1 _Z19columnWiseReductionPfi_param_0,
	.param .u32 _Z19columnWiseReductionPfi_param_1
)
{
	.reg .pred 	%p<3>;
	.reg .b32 	%r<21>;
	.reg .b32 	%f<3>;
	.reg .b64 	%rd<7>;

	ld.param.u64 	%rd2, [_Z19columnWiseReductionPfi_param_0];
	ld.param.u32 	%r3, [_Z19columnWiseReductionPfi_param_1];
	mov.u32 	%r4, %ctaid.y;
	mov.u32 	%r1, %ntid.y;
	mul.lo.s32 	%r5, %r4, %r1;
	mov.u32 	%r6, %tid.y;
	mov.u32 	%r7, %ctaid.x;
	mov.u32 	%r8, %ntid.x;
	mov.u32 	%r9, %tid.x;
	mad.lo.s32 	%r2, %r7, %r8, %r9;
	rem.s32 	%r10, %r2, %r3;
	or.b32  	%r11, %r5, %r6;
	or.b32  	%r13, %r10, %r11;
	setp.ne.s32 	%p1, %r13, 0;
	@%p1 bra 	$L__BB3_3;
	cvta.to.global.u64 	%rd3, %rd2;
	shl.b32 	%r14, %r1, 4;
	mul.lo.s32 	%r15, %r14, %r2;
	mul.wide.u32 	%rd4, %r15, 4;
	add.s64 	%rd1, %rd3, %rd4;
	ld.global.f32 	%f2, [%rd1];
	shr.u32 	%r16, %r3, 31;
	add.s32 	%r17, %r3, %r16;
	shr.s32 	%r18, %r17, 1;
	add.s32 	%r19, %r18, %r2;
	mul.lo.s32 	%r20, %r14, %r19;
	mul.wide.u32 	%rd5, %r20, 4;
	add.s64 	%rd6, %rd3, %rd5;
	ld.global.f32 	%f1, [%rd6];
	setp.geu.f32 	%p2, %f2, %f1;
	@%p2 bra 	$L__BB3_3;
	st.global.f32 	[%rd1], %f1;
$L__BB3_3:
	ret;

}


// ===== COMPILED SASS (sm_100) =====

	.target	sm_100

	.elftype	@"ET_EXEC"


//--------------------- .note.nv.tkinfo           --------------------------
	.section	.note.nv.tkinfo,"",@"SHT_NOTE"
	.sectionflags	@"SHF_NOTE_NV_TKINFO"
	.tkinfo
        /*0018*/ 	.word	0x00000002
        /*0030*/ 	.string	""
        /*0030*/ 	.string	"ptxas"
        /*0030*/ 	.string	"Cuda compilation tools, release 13.0, V13.0.88"
        /*0030*/ 	.string	"Build cuda_13.0.r13.0/compiler.36424714_0"
        /*0030*/ 	.string	"-arch sm_100 -m 64 "



//--------------------- .note.nv.cuinfo           --------------------------
	.section	.note.nv.cuinfo,"",@"SHT_NOTE"
	.sectionflags	@"SHF_NOTE_NV_CUINFO"
        /*0018*/ 	.short	0x0002
        /*001a*/ 	.short	0x0064
        /*001c*/ 	.short	0x0082
	.zero		2


//--------------------- .nv.info                  --------------------------
	.section	.nv.info,"",@"SHT_CUDA_INFO"
	.align	4


	//----- nvinfo : EIATTR_REGCOUNT
	.align		4
        /*0000*/ 	.byte	0x04, 0x2f
        /*0002*/ 	.short	(.L_1 - .L_0)
	.align		4
.L_0:
        /*0004*/ 	.word	index@(_Z9redUpdatePfS_ii)
        /*0008*/ 	.word	0x0000001e


	//----- nvinfo : EIATTR_FRAME_SIZE
	.align		4
.L_1:
        /*000c*/ 	.byte	0x04, 0x11
        /*000e*/ 	.short	(.L_3 - .L_2)
	.align		4
.L_2:
        /*0010*/ 	.word	index@(_Z9redUpdatePfS_ii)
        /*0014*/ 	.word	0x00000000


	//----- nvinfo : EIATTR_REGCOUNT
	.align		4
.L_3:
        /*0018*/ 	.byte	0x04, 0x2f
        /*001a*/ 	.short	(.L_5 - .L_4)
	.align		4
.L_4:
        /*001c*/ 	.word	index@(_Z11blackUpdatePfS_ii)
        /*0020*/ 	.word	0x0000001e


	//----- nvinfo : EIATTR_FRAME_SIZE
	.align		4
.L_5:
        /*0024*/ 	.byte	0x04, 0x11
        /*0026*/ 	.short	(.L_7 - .L_6)
	.align		4
.L_6:
        /*0028*/ 	.word	index@(_Z11blackUpdatePfS_ii)
        /*002c*/ 	.word	0x00000000


	//----- nvinfo : EIATTR_REGCOUNT
	.align		4
.L_7:
        /*0030*/ 	.byte	0x04, 0x2f
        /*0032*/ 	.short	(.L_9 - .L_8)
	.align		4
.L_8:
        /*0034*/ 	.word	index@(_Z16rowWiseReductionPfi)
        /*0038*/ 	.word	0x0000000c


	//----- nvinfo : EIATTR_FRAME_SIZE
	.align		4
.L_9:
        /*003c*/ 	.byte	0x04, 0x11
        /*003e*/ 	.short	(.L_11 - .L_10)
	.align		4
.L_10:
        /*0040*/ 	.word	index@(_Z16rowWiseReductionPfi)
        /*0044*/ 	.word	0x00000000


	//----- nvinfo : EIATTR_REGCOUNT
	.align		4
.L_11:
        /*0048*/ 	.byte	0x04, 0x2f
        /*004a*/ 	.short	(.L_13 - .L_12)
	.align		4
.L_12:
        /*004c*/ 	.word	index@(_Z19columnWiseReductionPfi)
        /*0050*/ 	.word	0x0000000b


	//----- nvinfo : EIATTR_FRAME_SIZE
	.align		4
.L_13:
        /*0054*/ 	.byte	0x04, 0x11
        /*0056*/ 	.short	(.L_15 - .L_14)
	.align		4
.L_14:
        /*0058*/ 	.word	index@(_Z19columnWiseReductionPfi)
        /*005c*/ 	.word	0x00000000


	//----- nvinfo : EIATTR_MIN_STACK_SIZE
	.align		4
.L_15:
        /*0060*/ 	.byte	0x04, 0x12
        /*0062*/ 	.short	(.L_17 - .L_16)
	.align		4
.L_16:
        /*0064*/ 	.word	index@(_Z19columnWiseReductionPfi)
        /*0068*/ 	.word	0x00000000


	//----- nvinfo : EIATTR_MIN_STACK_SIZE
	.align		4
.L_17:
        /*006c*/ 	.byte	0x04, 0x12
        /*006e*/ 	.short	(.L_19 - .L_18)
	.align		4
.L_18:
        /*0070*/ 	.word	index@(_Z16rowWiseReductionPfi)
        /*0074*/ 	.word	0x00000000


	//----- nvinfo : EIATTR_MIN_STACK_SIZE
	.align		4
.L_19:
        /*0078*/ 	.byte	0x04, 0x12
        /*007a*/ 	.short	(.L_21 - .L_20)
	.align		4
.L_20:
        /*007c*/ 	.word	index@(_Z11blackUpdatePfS_ii)
        /*0080*/ 	.word	0x00000000


	//----- nvinfo : EIATTR_MIN_STACK_SIZE
	.align		4
.L_21:
        /*0084*/ 	.byte	0x04, 0x12
        /*0086*/ 	.short	(.L_23 - .L_22)
	.align		4
.L_22:
        /*0088*/ 	.word	index@(_Z9redUpdatePfS_ii)
        /*008c*/ 	.word	0x00000000
.L_23:


//--------------------- .nv.compat                --------------------------
	.section	.nv.compat,"",@"SHT_CUDA_COMPAT_INFO"
	.align	4
        /*0000*/ 	.byte	0x02, 0x09, 0x00, 0x00, 0x02, 0x02, 0x01, 0x00, 0x02, 0x05, 0x05, 0x00, 0x03, 0x07, 0x01, 0x01
        /*0010*/ 	.byte	0x02, 0x03, 0x00, 0x00, 0x02, 0x06, 0x01, 0x00, 0x04, 0x0b, 0x08, 0x00, 0x09, 0x00, 0x00, 0x00
        /*0020*/ 	.byte	0x00, 0x00, 0x00, 0x00


//--------------------- .nv.info._Z19columnWiseReductionPfi --------------------------
	.section	.nv.info._Z19columnWiseReductionPfi,"",@"SHT_CUDA_INFO"
	.sectionflags	@""
	.align	4


	//----- nvinfo : EIATTR_CUDA_API_VERSION
	.align		4
        /*0000*/ 	.byte	0x04, 0x37
        /*0002*/ 	.short	(.L_25 - .L_24)
.L_24:
        /*0004*/ 	.word	0x00000082


	//----- nvinfo : EIATTR_KPARAM_INFO
	.align		4
.L_25:
        /*0008*/ 	.byte	0x04, 0x17
        /*000a*/ 	.short	(.L_27 - .L_26)
.L_26:
        /*000c*/ 	.word	0x00000000
        /*0010*/ 	.short	0x0001
        /*0012*/ 	.short	0x0008
        /*0014*/ 	.byte	0x00, 0xf0, 0x11, 0x00


	//----- nvinfo : EIATTR_KPARAM_INFO
	.align		4
.L_27:
        /*0018*/ 	.byte	0x04, 0x17
        /*001a*/ 	.short	(.L_29 - .L_28)
.L_28:
        /*001c*/ 	.word	0x00000000
        /*0020*/ 	.short	0x0000
        /*0022*/ 	.short	0x0000
        /*0024*/ 	.byte	0x00, 0xf5, 0x21, 0x00


	//----- nvinfo : EIATTR_SPARSE_MMA_MASK
	.align		4
.L_29:
        /*0028*/ 	.byte	0x03, 0x50
        /*002a*/ 	.short	0x0000


	//----- nvinfo : EIATTR_MAXREG_COUNT
	.align		4
        /*002c*/ 	.byte	0x03, 0x1b
        /*002e*/ 	.short	0x00ff


	//----- nvinfo : EIATTR_MERCURY_ISA_VERSION
	.align		4
        /*0030*/ 	.byte	0x03, 0x5f
        /*0032*/ 	.short	0x0101


	//----- nvinfo : EIATTR_VRC_CTA_INIT_COUNT
	.align		4
        /*0034*/ 	.byte	0x02, 0x4a
	.zero		1
	.zero		1


	//----- nvinfo : EIATTR_EXIT_INSTR_OFFSETS
	.align		4
        /*0038*/ 	.byte	0x04, 0x1c
        /*003a*/ 	.short	(.L_31 - .L_30)


	//   ....[0]....
.L_30:
        /*003c*/ 	.word	0x00000200


	//   ....[1]....
        /*0040*/ 	.word	0x000002d0


	//   ....[2]....
        /*0044*/ 	.word	0x000002f0


	//----- nvinfo : EIATTR_CBANK_PARAM_SIZE
	.align		4
.L_31:
        /*0048*/ 	.byte	0x03, 0x19
        /*004a*/ 	.short	0x000c


	//----- nvinfo : EIATTR_PARAM_CBANK
	.align		4
        /*004c*/ 	.byte	0x04, 0x0a
        /*004e*/ 	.short	(.L_33 - .L_32)
	.align		4
.L_32:
        /*0050*/ 	.word	index@(.nv.constant0._Z19columnWiseReductionPfi)
        /*0054*/ 	.short	0x0380
        /*0056*/ 	.short	0x000c


	//----- nvinfo : EIATTR_SW_WAR
	.align		4
.L_33:
        /*0058*/ 	.byte	0x04, 0x36
        /*005a*/ 	.short	(.L_35 - .L_34)
.L_34:
        /*005c*/ 	.word	0x00000008
.L_35:


//--------------------- .nv.info._Z16rowWiseReductionPfi --------------------------
	.section	.nv.info._Z16rowWiseReductionPfi,"",@"SHT_CUDA_INFO"
	.sectionflags	@""
	.align	4


	//----- nvinfo : EIATTR_CUDA_API_VERSION
	.align		4
        /*0000*/ 	.byte	0x04, 0x37
        /*0002*/ 	.short	(.L_37 - .L_36)
.L_36:
        /*0004*/ 	.word	0x00000082


	//----- nvinfo : EIATTR_KPARAM_INFO
	.align		4
.L_37:
        /*0008*/ 	.byte	0x04, 0x17
        /*000a*/ 	.short	(.L_39 - .L_38)
.L_38:
        /*000c*/ 	.word	0x00000000
        /*0010*/ 	.short	0x0001
        /*0012*/ 	.short	0x0008
        /*0014*/ 	.byte	0x00, 0xf0, 0x11, 0x00


	//----- nvinfo : EIATTR_KPARAM_INFO
	.align		4
.L_39:
        /*0018*/ 	.byte	0x04, 0x17
        /*001a*/ 	.short	(.L_41 - .L_40)
.L_40:
        /*001c*/ 	.word	0x00000000
        /*0020*/ 	.short	0x0000
        /*0022*/ 	.short	0x0000
        /*0024*/ 	.byte	0x00, 0xf5, 0x21, 0x00


	//----- nvinfo : EIATTR_SPARSE_MMA_MASK
	.align		4
.L_41:
        /*0028*/ 	.byte	0x03, 0x50
        /*002a*/ 	.short	0x0000


	//----- nvinfo : EIATTR_MAXREG_COUNT
	.align		4
        /*002c*/ 	.byte	0x03, 0x1b
        /*002e*/ 	.short	0x00ff


	//----- nvinfo : EIATTR_MERCURY_ISA_VERSION
	.align		4
        /*0030*/ 	.byte	0x03, 0x5f
        /*0032*/ 	.short	0x0101


	//----- nvinfo : EIATTR_VRC_CTA_INIT_COUNT
	.align		4
        /*0034*/ 	.byte	0x02, 0x4a
	.zero		1
	.zero		1


	//----- nvinfo : EIATTR_EXIT_INSTR_OFFSETS
	.align		4
        /*0038*/ 	.byte	0x04, 0x1c
        /*003a*/ 	.short	(.L_43 - .L_42)


	//   ....[0]....
.L_42:
        /*003c*/ 	.word	0x000001c0


	//   ....[1]....
        /*0040*/ 	.word	0x000002e0


	//   ....[2]....
        /*0044*/ 	.word	0x00000300


	//----- nvinfo : EIATTR_CBANK_PARAM_SIZE
	.align		4
.L_43:
        /*0048*/ 	.byte	0x03, 0x19
        /*004a*/ 	.short	0x000c


	//----- nvinfo : EIATTR_PARAM_CBANK
	.align		4
        /*004c*/ 	.byte	0x04, 0x0a
        /*004e*/ 	.short	(.L_45 - .L_44)
	.align		4
.L_44:
        /*0050*/ 	.word	index@(.nv.constant0._Z16rowWiseReductionPfi)
        /*0054*/ 	.short	0x0380
        /*0056*/ 	.short	0x000c


	//----- nvinfo : EIATTR_SW_WAR
	.align		4
.L_45:
        /*0058*/ 	.byte	0x04, 0x36
        /*005a*/ 	.short	(.L_47 - .L_46)
.L_46:
        /*005c*/ 	.word	0x00000008
.L_47:


//--------------------- .nv.info._Z11blackUpdatePfS_ii --------------------------
	.section	.nv.info._Z11blackUpdatePfS_ii,"",@"SHT_CUDA_INFO"
	.sectionflags	@""
	.align	4


	//----- nvinfo : EIATTR_CUDA_API_VERSION
	.align		4
        /*0000*/ 	.byte	0x04, 0x37
        /*0002*/ 	.short	(.L_49 - .L_48)
.L_48:
        /*0004*/ 	.word	0x00000082


	//----- nvinfo : EIATTR_KPARAM_INFO
	.align		4
.L_49:
        /*0008*/ 	.byte	0x04, 0x17
        /*000a*/ 	.short	(.L_51 - .L_50)
.L_50:
        /*000c*/ 	.word	0x00000000
        /*0010*/ 	.short	0x0003
        /*0012*/ 	.short	0x0014
        /*0014*/ 	.byte	0x00, 0xf0, 0x11, 0x00


	//----- nvinfo : EIATTR_KPARAM_INFO
	.align		4
.L_51:
        /*0018*/ 	.byte	0x04, 0x17
        /*001a*/ 	.short	(.L_53 - .L_52)
.L_52:
        /*001c*/ 	.word	0x00000000
        /*0020*/ 	.short	0x0002
        /*0022*/ 	.short	0x0010
        /*0024*/ 	.byte	0x00, 0xf0, 0x11, 0x00


	//----- nvinfo : EIATTR_KPARAM_INFO
	.align		4
.L_53:
        /*0028*/ 	.byte	0x04, 0x17
        /*002a*/ 	.short	(.L_55 - .L_54)
.L_54:
        /*002c*/ 	.word	0x00000000
        /*0030*/ 	.short	0x0001
        /*0032*/ 	.short	0x0008
        /*0034*/ 	.byte	0x00, 0xf5, 0x21, 0x00


	//----- nvinfo : EIATTR_KPARAM_INFO
	.align		4
.L_55:
        /*0038*/ 	.byte	0x04, 0x17
        /*003a*/ 	.short	(.L_57 - .L_56)
.L_56:
        /*003c*/ 	.word	0x00000000
        /*0040*/ 	.short	0x0000
        /*0042*/ 	.short	0x0000
        /*0044*/ 	.byte	0x00, 0xf5, 0x21, 0x00


	//----- nvinfo : EIATTR_SPARSE_MMA_MASK
	.align		4
.L_57:
        /*0048*/ 	.byte	0x03, 0x50
        /*004a*/ 	.short	0x0000


	//----- nvinfo : EIATTR_MAXREG_COUNT
	.align		4
        /*004c*/ 	.byte	0x03, 0x1b
        /*004e*/ 	.short	0x00ff


	//----- nvinfo : EIATTR_MERCURY_ISA_VERSION
	.align		4
        /*0050*/ 	.byte	0x03, 0x5f
        /*0052*/ 	.short	0x0101


	//----- nvinfo : EIATTR_VRC_CTA_INIT_COUNT
	.align		4
        /*0054*/ 	.byte	0x02, 0x4a
	.zero		1
	.zero		1


	//----- nvinfo : EIATTR_EXIT_INSTR_OFFSETS
	.align		4
        /*0058*/ 	.byte	0x04, 0x1c
        /*005a*/ 	.short	(.L_59 - .L_58)


	//   ....[0]....
.L_58:
        /*005c*/ 	.word	0x000005c0


	//   ....[1]....
        /*0060*/ 	.word	0x00000620


	//----- nvinfo : EIATTR_CRS_STACK_SIZE
	.align		4
.L_59:
        /*0064*/ 	.byte	0x04, 0x1e
        /*0066*/ 	.short	(.L_61 - .L_60)
.L_60:
        /*0068*/ 	.word	0x00000000


	//----- nvinfo : EIATTR_CBANK_PARAM_SIZE
	.align		4
.L_61:
        /*006c*/ 	.byte	0x03, 0x19
        /*006e*/ 	.short	0x0018


	//----- nvinfo : EIATTR_PARAM_CBANK
	.align		4
        /*0070*/ 	.byte	0x04, 0x0a
        /*0072*/ 	.short	(.L_63 - .L_62)
	.align		4
.L_62:
        /*0074*/ 	.word	index@(.nv.constant0._Z11blackUpdatePfS_ii)
        /*0078*/ 	.short	0x0380
        /*007a*/ 	.short	0x0018


	//----- nvinfo : EIATTR_SW_WAR
	.align		4
.L_63:
        /*007c*/ 	.byte	0x04, 0x36
        /*007e*/ 	.short	(.L_65 - .L_64)
.L_64:
        /*0080*/ 	.word	0x00000008
.L_65:


//--------------------- .nv.info._Z9redUpdatePfS_ii --------------------------
	.section	.nv.info._Z9redUpdatePfS_ii,"",@"SHT_CUDA_INFO"
	.sectionflags	@""
	.align	4


	//----- nvinfo : EIATTR_CUDA_API_VERSION
	.align		4
        /*0000*/ 	.byte	0x04, 0x37
        /*0002*/ 	.short	(.L_67 - .L_66)
.L_66:
        /*0004*/ 	.word	0x00000082


	//----- nvinfo : EIATTR_KPARAM_INFO
	.align		4
.L_67:
        /*0008*/ 	.byte	0x04, 0x17
        /*000a*/ 	.short	(.L_69 - .L_68)
.L_68:
        /*000c*/ 	.word	0x00000000
        /*0010*/ 	.short	0x0003
        /*0012*/ 	.short	0x0014
        /*0014*/ 	.byte	0x00, 0xf0, 0x11, 0x00


	//----- nvinfo : EIATTR_KPARAM_INFO
	.align		4
.L_69:
        /*0018*/ 	.byte	0x04, 0x17
        /*001a*/ 	.short	(.L_71 - .L_70)
.L_70:
        /*001c*/ 	.word	0x00000000
        /*0020*/ 	.short	0x0002
        /*0022*/ 	.short	0x0010
        /*0024*/ 	.byte	0x00, 0xf0, 0x11, 0x00


	//----- nvinfo : EIATTR_KPARAM_INFO
	.align		4
.L_71:
        /*0028*/ 	.byte	0x04, 0x17
        /*002a*/ 	.short	(.L_73 - .L_72)
.L_72:
        /*002c*/ 	.word	0x00000000
        /*0030*/ 	.short	0x0001
        /*0032*/ 	.short	0x0008
        /*0034*/ 	.byte	0x00, 0xf5, 0x21, 0x00


	//----- nvinfo : EIATTR_KPARAM_INFO
	.align		4
.L_73:
        /*0038*/ 	.byte	0x04, 0x17
        /*003a*/ 	.short	(.L_75 - .L_74)
.L_74:
        /*003c*/ 	.word	0x00000000
        /*0040*/ 	.short	0x0000
        /*0042*/ 	.short	0x0000
        /*0044*/ 	.byte	0x00, 0xf5, 0x21, 0x00


	//----- nvinfo : EIATTR_SPARSE_MMA_MASK
	.align		4
.L_75:
        /*0048*/ 	.byte	0x03, 0x50
        /*004a*/ 	.short	0x0000


	//----- nvinfo : EIATTR_MAXREG_COUNT
	.align		4
        /*004c*/ 	.byte	0x03, 0x1b
        /*004e*/ 	.short	0x00ff


	//----- nvinfo : EIATTR_MERCURY_ISA_VERSION
	.align		4
        /*0050*/ 	.byte	0x03, 0x5f
        /*0052*/ 	.short	0x0101


	//----- nvinfo : EIATTR_VRC_CTA_INIT_COUNT
	.align		4
        /*0054*/ 	.byte	0x02, 0x4a
	.zero		1
	.zero		1


	//----- nvinfo : EIATTR_EXIT_INSTR_OFFSETS
	.align		4
        /*0058*/ 	.byte	0x04, 0x1c
        /*005a*/ 	.short	(.L_77 - .L_76)


	//   ....[0]....
.L_76:
        /*005c*/ 	.word	0x000005a0


	//----- nvinfo : EIATTR_CRS_STACK_SIZE
	.align		4
.L_77:
        /*0060*/ 	.byte	0x04, 0x1e
        /*0062*/ 	.short	(.L_79 - .L_78)
.L_78:
        /*0064*/ 	.word	0x00000000


	//----- nvinfo : EIATTR_CBANK_PARAM_SIZE
	.align		4
.L_79:
        /*0068*/ 	.byte	0x03, 0x19
        /*006a*/ 	.short	0x0018


	//----- nvinfo : EIATTR_PARAM_CBANK
	.align		4
        /*006c*/ 	.byte	0x04, 0x0a
        /*006e*/ 	.short	(.L_81 - .L_80)
	.align		4
.L_80:
        /*0070*/ 	.word	index@(.nv.constant0._Z9redUpdatePfS_ii)
        /*0074*/ 	.short	0x0380
        /*0076*/ 	.short	0x0018


	//----- nvinfo : EIATTR_SW_WAR
	.align		4
.L_81:
        /*0078*/ 	.byte	0x04, 0x36
        /*007a*/ 	.short	(.L_83 - .L_82)
.L_82:
        /*007c*/ 	.word	0x00000008
.L_83:


//--------------------- .nv.callgraph             --------------------------
	.section	.nv.callgraph,"",@"SHT_CUDA_CALLGRAPH"
	.align	4
	.sectionentsize	8
	.align		4
        /*0000*/ 	.word	0x00000000
	.align		4
        /*0004*/ 	.word	0xffffffff
	.align		4
        /*0008*/ 	.word	0x00000000
	.align		4
        /*000c*/ 	.word	0xfffffffe
	.align		4
        /*0010*/ 	.word	0x00000000
	.align		4
        /*0014*/ 	.word	0xfffffffd
	.align		4
        /*0018*/ 	.word	0x00000000
	.align		4
        /*001c*/ 	.word	0xfffffffc


//--------------------- .text._Z19columnWiseReductionPfi --------------------------
	.section	.text._Z19columnWiseReductionPfi,"ax",@progbits
	.align	128
        .global         _Z19columnWiseReductionPfi
        .type           _Z19columnWiseReductionPfi,@function
        .size           _Z19columnWiseReductionPfi,(.L_x_28 - _Z19columnWiseReductionPfi)
        .other          _Z19columnWiseReductionPfi,@"STO_CUDA_ENTRY STV_DEFAULT"
_Z19columnWiseReductionPfi:
.text._Z19columnWiseReductionPfi:
[----:B------:R-:W-:Y:S08]  /*0000*/  LDC R1, c[0x0][0x37c] ;  /* 0x0000df00ff017b82 */ /* 0x000ff00000000800 */
[----:B------:R-:W0:Y:S01]  /*0010*/  LDC R6, c[0x0][0x388] ;  /* 0x0000e200ff067b82 */ /* 0x000e220000000800 */
[----:B------:R-:W1:Y:S01]  /*0020*/  S2R R5, SR_TID.X ;  /* 0x0000000000057919 */ /* 0x000e620000002100 */
[----:B------:R-:W2:Y:S06]  /*0030*/  LDCU UR5, c[0x0][0x364] ;  /* 0x00006c80ff0577ac */ /* 0x000eac0008000800 */
[----:B------:R-:W1:Y:S08]  /*0040*/  S2UR UR4, SR_CTAID.X ;  /* 0x00000000000479c3 */ /* 0x000e700000002500 */
[----:B------:R-:W1:Y:S01]  /*0050*/  LDC R0, c[0x0][0x360] ;  /* 0x0000d800ff007b82 */ /* 0x000e620000000800 */
[----:B0-----:R-:W-:-:S04]  /*0060*/  IABS R7, R6 ;  /* 0x0000000600077213 */ /* 0x001fc80000000000 */
[----:B------:R-:W0:Y:S01]  /*0070*/  I2F.RP R4, R7 ;  /* 0x0000000700047306 */ /* 0x000e220000209400 */
[----:B-1----:R-:W-:Y:S02]  /*0080*/  IMAD R0, R0, UR4, R5 ;  /* 0x0000000400007c24 */ /* 0x002fe4000f8e0205 */
[----:B------:R-:W2:Y:S05]  /*0090*/  S2UR UR4, SR_CTAID.Y ;  /* 0x00000000000479c3 */ /* 0x000eaa0000002600 */
[----:B0-----:R-:W0:Y:S01]  /*00a0*/  MUFU.RCP R4, R4 ;  /* 0x0000000400047308 */ /* 0x001e220000001000 */
[----:B------:R-:W-:Y:S01]  /*00b0*/  ISETP.GE.AND P2, PT, R0, RZ, PT ;  /* 0x000000ff0000720c */ /* 0x000fe20003f46270 */
[----:B0-----:R-:W-:Y:S01]  /*00c0*/  VIADD R2, R4, 0xffffffe ;  /* 0x0ffffffe04027836 */ /* 0x001fe20000000000 */
[----:B------:R-:W-:-:S05]  /*00d0*/  IABS R4, R0 ;  /* 0x0000000000047213 */ /* 0x000fca0000000000 */
[----:B------:R0:W1:Y:S01]  /*00e0*/  F2I.FTZ.U32.TRUNC.NTZ R3, R2 ;  /* 0x0000000200037305 */ /* 0x000062000021f000 */
[----:B--2---:R-:W-:Y:S01]  /*00f0*/  UIMAD UR4, UR4, UR5, URZ ;  /* 0x00000005040472a4 */ /* 0x004fe2000f8e02ff */
[----:B0-----:R-:W-:Y:S01]  /*0100*/  IMAD.MOV.U32 R2, RZ, RZ, RZ ;  /* 0x000000ffff027224 */ /* 0x001fe200078e00ff */
[----:B-1----:R-:W-:-:S05]  /*0110*/  IADD3 R8, PT, PT, RZ, -R3, RZ ;  /* 0x80000003ff087210 */ /* 0x002fca0007ffe0ff */
[----:B------:R-:W-:-:S04]  /*0120*/  IMAD R5, R8, R7, RZ ;  /* 0x0000000708057224 */ /* 0x000fc800078e02ff */
[----:B------:R-:W-:-:S06]  /*0130*/  IMAD.HI.U32 R3, R3, R5, R2 ;  /* 0x0000000503037227 */ /* 0x000fcc00078e0002 */
[----:B------:R-:W-:-:S05]  /*0140*/  IMAD.HI.U32 R3, R3, R4, RZ ;  /* 0x0000000403037227 */ /* 0x000fca00078e00ff */
[----:B------:R-:W-:-:S05]  /*0150*/  IADD3 R3, PT, PT, -R3, RZ, RZ ;  /* 0x000000ff03037210 */ /* 0x000fca0007ffe1ff */
[C---:B------:R-:W-:Y:S02]  /*0160*/  IMAD R2, R7.reuse, R3, R4 ;  /* 0x0000000307027224 */ /* 0x040fe400078e0204 */
[----:B------:R-:W0:Y:S03]  /*0170*/  S2R R3, SR_TID.Y ;  /* 0x0000000000037919 */ /* 0x000e260000002200 */
[----:B------:R-:W-:-:S13]  /*0180*/  ISETP.GT.U32.AND P0, PT, R7, R2, PT ;  /* 0x000000020700720c */ /* 0x000fda0003f04070 */
[----:B------:R-:W-:Y:S01]  /*0190*/  @!P0 IMAD.IADD R2, R2, 0x1, -R7 ;  /* 0x0000000102028824 */ /* 0x000fe200078e0a07 */
[----:B------:R-:W-:-:S04]  /*01a0*/  ISETP.NE.AND P0, PT, R6, RZ, PT ;  /* 0x000000ff0600720c */ /* 0x000fc80003f05270 */
[----:B------:R-:W-:-:S13]  /*01b0*/  ISETP.GT.U32.AND P1, PT, R7, R2, PT ;  /* 0x000000020700720c */ /* 0x000fda0003f24070 */
[----:B------:R-:W-:-:S05]  /*01c0*/  @!P1 IADD3 R2, PT, PT, R2, -R7, RZ ;  /* 0x8000000702029210 */ /* 0x000fca0007ffe0ff */
[----:B------:R-:W-:Y:S01]  /*01d0*/  @!P2 IMAD.MOV R2, RZ, RZ, -R2 ;  /* 0x000000ffff02a224 */ /* 0x000fe200078e0a02 */
[----:B------:R-:W-:-:S04]  /*01e0*/  @!P0 LOP3.LUT R2, RZ, R6, RZ, 0x33, !PT ;  /* 0x00000006ff028212 */ /* 0x000fc800078e33ff */
[----:B0-----:R-:W-:-:S13]  /*01f0*/  LOP3.LUT P0, RZ, R2, UR4, R3, 0xfe, !PT ;  /* 0x0000000402ff7c12 */ /* 0x001fda000f80fe03 */
[----:B------:R-:W-:Y:S05]  /*0200*/  @P0 EXIT ;  /* 0x000000000000094d */ /* 0x000fea0003800000 */
[----:B------:R-:W0:Y:S01]  /*0210*/  LDC.64 R4, c[0x0][0x380] ;  /* 0x0000e000ff047b82 */ /* 0x000e220000000a00 */
[----:B------:R-:W-:Y:S01]  /*0220*/  LEA.HI R3, R6, R6, RZ, 0x1 ;  /* 0x0000000606037211 */ /* 0x000fe200078f08ff */
[----:B------:R-:W1:Y:S03]  /*0230*/  LDCU.64 UR6, c[0x0][0x358] ;  /* 0x00006b00ff0677ac */ /* 0x000e660008000a00 */
[----:B------:R-:W-:Y:S01]  /*0240*/  LEA.HI.SX32 R2, R3, R0, 0x1f ;  /* 0x0000000003027211 */ /* 0x000fe200078ffaff */
[----:B------:R-:W-:-:S06]  /*0250*/  USHF.L.U32 UR4, UR5, 0x4, URZ ;  /* 0x0000000405047899 */ /* 0x000fcc00080006ff */
[----:B------:R-:W-:Y:S02]  /*0260*/  IMAD R3, R0, UR4, RZ ;  /* 0x0000000400037c24 */ /* 0x000fe4000f8e02ff */
[----:B------:R-:W-:Y:S02]  /*0270*/  IMAD R7, R2, UR4, RZ ;  /* 0x0000000402077c24 */ /* 0x000fe4000f8e02ff */
[----:B0-----:R-:W-:-:S04]  /*0280*/  IMAD.WIDE.U32 R2, R3, 0x4, R4 ;  /* 0x0000000403027825 */ /* 0x001fc800078e0004 */
[----:B------:R-:W-:Y:S01]  /*0290*/  IMAD.WIDE.U32 R4, R7, 0x4, R4 ;  /* 0x0000000407047825 */ /* 0x000fe200078e0004 */
[----:B-1----:R-:W2:Y:S05]  /*02a0*/  LDG.E R0, desc[UR6][R2.64] ;  /* 0x0000000602007981 */ /* 0x002eaa000c1e1900 */
[----:B------:R-:W2:Y:S02]  /*02b0*/  LDG.E R5, desc[UR6][R4.64] ;  /* 0x0000000604057981 */ /* 0x000ea4000c1e1900 */
[----:B--2---:R-:W-:-:S13]  /*02c0*/  FSETP.GEU.AND P0, PT, R0, R5, PT ;  /* 0x000000050000720b */ /* 0x004fda0003f0e000 */
[----:B------:R-:W-:Y:S05]  /*02d0*/  @P0 EXIT ;  /* 0x000000000000094d */ /* 0x000fea0003800000 */
[----:B------:R-:W-:Y:S01]  /*02e0*/  STG.E desc[UR6][R2.64], R5 ;  /* 0x0000000502007986 */ /* 0x000fe2000c101906 */
[----:B------:R-:W-:Y:S05]  /*02f0*/  EXIT ;  /* 0x000000000000794d */ /* 0x000fea0003800000 */
.L_x_0:
[----:B------:R-:W-:-:S00]  /*0300*/  BRA `(.L_x_0) ;  /* 0xfffffffc00fc7947 */ /* 0x000fc0000383ffff */
[----:B------:R-:W-:-:S00]  /*0310*/  NOP ;  /* 0x0000000000007918 */ /* 0x000fc00000000000 */
        /* <DEDUP_REMOVED lines=14> */
.L_x_28:


//--------------------- .text._Z16rowWiseReductionPfi --------------------------
	.section	.text._Z16rowWiseReductionPfi,"ax",@progbits
	.align	128
        .global         _Z16rowWiseReductionPfi
        .type           _Z16rowWiseReductionPfi,@function
        .size           _Z16rowWiseReductionPfi,(.L_x_29 - _Z16rowWiseReductionPfi)
        .other          _Z16rowWiseReductionPfi,@"STO_CUDA_ENTRY STV_DEFAULT"
_Z16rowWiseReductionPfi:
.text._Z16rowWiseReductionPfi:
[----:B------:R-:W-:Y:S08]  /*0000*/  LDC R1, c[0x0][0x37c] ;  /* 0x0000df00ff017b82 */ /* 0x000ff00000000800 */
[----:B------:R-:W0:Y:S01]  /*0010*/  LDC R6, c[0x0][0x388] ;  /* 0x0000e200ff067b82 */ /* 0x000e220000000800 */
[----:B------:R-:W1:Y:S07]  /*0020*/  S2R R0, SR_TID.Y ;  /* 0x0000000000007919 */ /* 0x000e6e0000002200 */
[----:B------:R-:W1:Y:S08]  /*0030*/  S2UR UR4, SR_CTAID.Y ;  /* 0x00000000000479c3 */ /* 0x000e700000002600 */
[----:B------:R-:W1:Y:S01]  /*0040*/  LDC R5, c[0x0][0x364] ;  /* 0x0000d900ff057b82 */ /* 0x000e620000000800 */
[----:B0-----:R-:W-:-:S04]  /*0050*/  IABS R7, R6 ;  /* 0x0000000600077213 */ /* 0x001fc80000000000 */
[----:B------:R-:W0:Y:S01]  /*0060*/  I2F.RP R4, R7 ;  /* 0x0000000700047306 */ /* 0x000e220000209400 */
[----:B-1----:R-:W-:-:S07]  /*0070*/  IMAD R0, R5, UR4, R0 ;  /* 0x0000000405007c24 */ /* 0x002fce000f8e0200 */
[----:B0-----:R-:W0:Y:S01]  /*0080*/  MUFU.RCP R4, R4 ;  /* 0x0000000400047308 */ /* 0x001e220000001000 */
[----:B------:R-:W-:Y:S01]  /*0090*/  ISETP.GE.AND P2, PT, R0, RZ, PT ;  /* 0x000000ff0000720c */ /* 0x000fe20003f46270 */
[----:B0-----:R-:W-:Y:S01]  /*00a0*/  VIADD R2, R4, 0xffffffe ;  /* 0x0ffffffe04027836 */ /* 0x001fe20000000000 */
[----:B------:R-:W-:-:S05]  /*00b0*/  IABS R4, R0 ;  /* 0x0000000000047213 */ /* 0x000fca0000000000 */
[----:B------:R0:W1:Y:S02]  /*00c0*/  F2I.FTZ.U32.TRUNC.NTZ R3, R2 ;  /* 0x0000000200037305 */ /* 0x000064000021f000 */
[----:B0-----:R-:W-:Y:S02]  /*00d0*/  IMAD.MOV.U32 R2, RZ, RZ, RZ ;  /* 0x000000ffff027224 */ /* 0x001fe400078e00ff */
[----:B-1----:R-:W-:-:S04]  /*00e0*/  IMAD.MOV R8, RZ, RZ, -R3 ;  /* 0x000000ffff087224 */ /* 0x002fc800078e0a03 */
[----:B------:R-:W-:-:S04]  /*00f0*/  IMAD R9, R8, R7, RZ ;  /* 0x0000000708097224 */ /* 0x000fc800078e02ff */
[----:B------:R-:W-:-:S06]  /*0100*/  IMAD.HI.U32 R3, R3, R9, R2 ;  /* 0x0000000903037227 */ /* 0x000fcc00078e0002 */
[----:B------:R-:W-:-:S04]  /*0110*/  IMAD.HI.U32 R3, R3, R4, RZ ;  /* 0x0000000403037227 */ /* 0x000fc800078e00ff */
[----:B------:R-:W-:-:S04]  /*0120*/  IMAD.MOV R3, RZ, RZ, -R3 ;  /* 0x000000ffff037224 */ /* 0x000fc800078e0a03 */
[----:B------:R-:W-:-:S05]  /*0130*/  IMAD R2, R7, R3, R4 ;  /* 0x0000000307027224 */ /* 0x000fca00078e0204 */
[----:B------:R-:W-:-:S13]  /*0140*/  ISETP.GT.U32.AND P0, PT, R7, R2, PT ;  /* 0x000000020700720c */ /* 0x000fda0003f04070 */
[----:B------:R-:W-:Y:S02]  /*0150*/  @!P0 IADD3 R2, PT, PT, R2, -R7, RZ ;  /* 0x8000000702028210 */ /* 0x000fe40007ffe0ff */
[----:B------:R-:W-:Y:S02]  /*0160*/  ISETP.NE.AND P0, PT, R6, RZ, PT ;  /* 0x000000ff0600720c */ /* 0x000fe40003f05270 */
[----:B------:R-:W-:-:S13]  /*0170*/  ISETP.GT.U32.AND P1, PT, R7, R2, PT ;  /* 0x000000020700720c */ /* 0x000fda0003f24070 */
[----:B------:R-:W-:-:S04]  /*0180*/  @!P1 IMAD.IADD R2, R2, 0x1, -R7 ;  /* 0x0000000102029824 */ /* 0x000fc800078e0a07 */
[----:B------:R-:W-:Y:S01]  /*0190*/  @!P2 IMAD.MOV R2, RZ, RZ, -R2 ;  /* 0x000000ffff02a224 */ /* 0x000fe200078e0a02 */
[----:B------:R-:W-:-:S04]  /*01a0*/  @!P0 LOP3.LUT R2, RZ, R6, RZ, 0x33, !PT ;  /* 0x00000006ff028212 */ /* 0x000fc800078e33ff */
[----:B------:R-:W-:-:S13]  /*01b0*/  ISETP.NE.AND P0, PT, R2, RZ, PT ;  /* 0x000000ff0200720c */ /* 0x000fda0003f05270 */
[----:B------:R-:W-:Y:S05]  /*01c0*/  @P0 EXIT ;  /* 0x000000000000094d */ /* 0x000fea0003800000 */
[----:B------:R-:W0:Y:S01]  /*01d0*/  S2R R2, SR_TID.X ;  /* 0x0000000000027919 */ /* 0x000e220000002100 */
[----:B------:R-:W0:Y:S01]  /*01e0*/  LDCU UR4, c[0x0][0x360] ;  /* 0x00006c00ff0477ac */ /* 0x000e220008000800 */
[----:B------:R-:W0:Y:S01]  /*01f0*/  S2R R3, SR_CTAID.X ;  /* 0x0000000000037919 */ /* 0x000e220000002500 */
[----:B------:R-:W1:Y:S01]  /*0200*/  LDCU.64 UR6, c[0x0][0x380] ;  /* 0x00007000ff0677ac */ /* 0x000e620008000a00 */
[----:B0-----:R-:W-:Y:S01]  /*0210*/  IMAD R2, R3, UR4, R2 ;  /* 0x0000000403027c24 */ /* 0x001fe2000f8e0202 */
[----:B------:R-:W0:Y:S03]  /*0220*/  LDCU.64 UR4, c[0x0][0x358] ;  /* 0x00006b00ff0477ac */ /* 0x000e260008000a00 */
[----:B------:R-:W-:-:S05]  /*0230*/  IMAD R3, R2, R5, RZ ;  /* 0x0000000502037224 */ /* 0x000fca00078e02ff */
[----:B------:R-:W-:Y:S02]  /*0240*/  LEA R3, P0, R3, R0, 0x4 ;  /* 0x0000000003037211 */ /* 0x000fe400078020ff */
[----:B------:R-:W-:Y:S02]  /*0250*/  LEA.HI R0, R6, R6, RZ, 0x1 ;  /* 0x0000000606007211 */ /* 0x000fe400078f08ff */
[----:B------:R-:W-:Y:S02]  /*0260*/  IADD3.X R4, PT, PT, RZ, RZ, RZ, P0, !PT ;  /* 0x000000ffff047210 */ /* 0x000fe400007fe4ff */
[C---:B-1----:R-:W-:Y:S02]  /*0270*/  LEA R2, P0, R3.reuse, UR6, 0x2 ;  /* 0x0000000603027c11 */ /* 0x042fe4000f8010ff */
[----:B------:R-:W-:Y:S02]  /*0280*/  SHF.R.S32.HI R5, RZ, 0x1, R0 ;  /* 0x00000001ff057819 */ /* 0x000fe40000011400 */
[----:B------:R-:W-:-:S03]  /*0290*/  LEA.HI.X R3, R3, UR7, R4, 0x2, P0 ;  /* 0x0000000703037c11 */ /* 0x000fc600080f1404 */
[----:B------:R-:W-:Y:S02]  /*02a0*/  IMAD.WIDE R4, R5, 0x4, R2 ;  /* 0x0000000405047825 */ /* 0x000fe400078e0202 */
[----:B0-----:R-:W2:Y:S04]  /*02b0*/  LDG.E R0, desc[UR4][R2.64] ;  /* 0x0000000402007981 */ /* 0x001ea8000c1e1900 */
[----:B------:R-:W2:Y:S02]  /*02c0*/  LDG.E R5, desc[UR4][R4.64] ;  /* 0x0000000404057981 */ /* 0x000ea4000c1e1900 */
[----:B--2---:R-:W-:-:S13]  /*02d0*/  FSETP.GEU.AND P0, PT, R0, R5, PT ;  /* 0x000000050000720b */ /* 0x004fda0003f0e000 */
[----:B------:R-:W-:Y:S05]  /*02e0*/  @P0 EXIT ;  /* 0x000000000000094d */ /* 0x000fea0003800000 */
[----:B------:R-:W-:Y:S01]  /*02f0*/  STG.E desc[UR4][R2.64], R5 ;  /* 0x0000000502007986 */ /* 0x000fe2000c101904 */
[----:B------:R-:W-:Y:S05]  /*0300*/  EXIT ;  /* 0x000000000000794d */ /* 0x000fea0003800000 */
.L_x_1:
        /* <DEDUP_REMOVED lines=15> */
.L_x_29:


//--------------------- .text._Z11blackUpdatePfS_ii --------------------------
	.section	.text._Z11blackUpdatePfS_ii,"ax",@progbits
	.align	128
        .global         _Z11blackUpdatePfS_ii
        .type           _Z11blackUpdatePfS_ii,@function
        .size           _Z11blackUpdatePfS_ii,(.L_x_30 - _Z11blackUpdatePfS_ii)
        .other          _Z11blackUpdatePfS_ii,@"STO_CUDA_ENTRY STV_DEFAULT"
_Z11blackUpdatePfS_ii:
.text._Z11blackUpdatePfS_ii:
[----:B------:R-:W-:Y:S01]  /*0000*/  LDC R1, c[0x0][0x37c] ;  /* 0x0000df00ff017b82 */ /* 0x000fe20000000800 */
[----:B------:R-:W0:Y:S07]  /*0010*/  S2R R0, SR_TID.X ;  /* 0x0000000000007919 */ /* 0x000e2e0000002100 */
[----:B------:R-:W0:Y:S01]  /*0020*/  S2UR UR4, SR_CTAID.X ;  /* 0x00000000000479c3 */ /* 0x000e220000002500 */
[----:B------:R-:W-:Y:S01]  /*0030*/  BSSY.RECONVERGENT B1, `(.L_x_2) ;  /* 0x0000050000017945 */ /* 0x000fe20003800200 */
[----:B------:R-:W1:Y:S06]  /*0040*/  S2R R15, SR_TID.Y ;  /* 0x00000000000f7919 */ /* 0x000e6c0000002200 */
[----:B------:R-:W0:Y:S08]  /*0050*/  LDC R13, c[0x0][0x360] ;  /* 0x0000d800ff0d7b82 */ /* 0x000e300000000800 */
[----:B------:R-:W2:Y:S08]  /*0060*/  LDC.64 R2, c[0x0][0x390] ;  /* 0x0000e400ff027b82 */ /* 0x000eb00000000a00 */
[----:B------:R-:W1:Y:S01]  /*0070*/  S2UR UR6, SR_CTAID.Y ;  /* 0x00000000000679c3 */ /* 0x000e620000002600 */
[----:B0-----:R-:W-:-:S07]  /*0080*/  IMAD R13, R13, UR4, R0 ;  /* 0x000000040d0d7c24 */ /* 0x001fce000f8e0200 */
[----:B------:R-:W1:Y:S01]  /*0090*/  LDC R14, c[0x0][0x364] ;  /* 0x0000d900ff0e7b82 */ /* 0x000e620000000800 */
[----:B------:R-:W0:Y:S01]  /*00a0*/  LDCU.64 UR4, c[0x0][0x358] ;  /* 0x00006b00ff0477ac */ /* 0x000e220008000a00 */
[----:B------:R-:W-:Y:S02]  /*00b0*/  IMAD.MOV.U32 R0, RZ, RZ, RZ ;  /* 0x000000ffff007224 */ /* 0x000fe400078e00ff */
[----:B--2---:R-:W-:-:S04]  /*00c0*/  IMAD R19, R13, R2, RZ ;  /* 0x000000020d137224 */ /* 0x004fc800078e02ff */
[----:B------:R-:W-:-:S05]  /*00d0*/  IMAD.IADD R16, R19, 0x1, R2 ;  /* 0x0000000113107824 */ /* 0x000fca00078e0202 */
[----:B------:R-:W-:Y:S01]  /*00e0*/  ISETP.GE.AND P0, PT, R19, R16, PT ;  /* 0x000000101300720c */ /* 0x000fe20003f06270 */
[----:B-1----:R-:W-:-:S12]  /*00f0*/  IMAD R12, R14, UR6, R15 ;  /* 0x000000060e0c7c24 */ /* 0x002fd8000f8e020f */
[----:B0-----:R-:W-:Y:S05]  /*0100*/  @P0 BRA `(.L_x_3) ;  /* 0x0000000400080947 */ /* 0x001fea0003800000 */
[----:B------:R-:W-:Y:S02]  /*0110*/  HFMA2 R0, -RZ, RZ, 0, 0 ;  /* 0x00000000ff007431 */ /* 0x000fe400000001ff */
[CC--:B------:R-:W-:Y:S02]  /*0120*/  IMAD R17, R12.reuse, R3.reuse, R3 ;  /* 0x000000030c117224 */ /* 0x0c0fe400078e0203 */
[----:B------:R-:W-:-:S07]  /*0130*/  IMAD R18, R12, R3, 0x1 ;  /* 0x000000010c127424 */ /* 0x000fce00078e0203 */
.L_x_13:
[----:B0-----:R-:W0:Y:S01]  /*0140*/  LDCU UR6, c[0x0][0x394] ;  /* 0x00007280ff0677ac */ /* 0x001e220008000800 */
[----:B------:R-:W-:Y:S01]  /*0150*/  IMAD.IADD R2, R18, 0x1, R19 ;  /* 0x0000000112027824 */ /* 0x000fe200078e0213 */
[----:B------:R-:W-:Y:S04]  /*0160*/  BSSY.RECONVERGENT B0, `(.L_x_4) ;  /* 0x0000039000007945 */ /* 0x000fe80003800200 */
[----:B------:R-:W-:-:S04]  /*0170*/  LEA.HI R3, R2, R2, RZ, 0x1 ;  /* 0x0000000202037211 */ /* 0x000fc800078f08ff */
[----:B------:R-:W-:-:S05]  /*0180*/  LOP3.LUT R3, R3, 0xfffffffe, RZ, 0xc0, !PT ;  /* 0xfffffffe03037812 */ /* 0x000fca00078ec0ff */
[----:B------:R-:W-:-:S04]  /*0190*/  IMAD.IADD R3, R2, 0x1, -R3 ;  /* 0x0000000102037824 */ /* 0x000fc800078e0a03 */
[----:B0-----:R-:W-:-:S05]  /*01a0*/  IMAD R20, R12, UR6, R3 ;  /* 0x000000060c147c24 */ /* 0x001fca000f8e0203 */
[----:B------:R-:W-:-:S13]  /*01b0*/  ISETP.GE.AND P0, PT, R20, R17, PT ;  /* 0x000000111400720c */ /* 0x000fda0003f06270 */
[----:B-1----:R-:W-:Y:S05]  /*01c0*/  @P0 BRA `(.L_x_5) ;  /* 0x0000000000c80947 */ /* 0x002fea0003800000 */
[----:B------:R-:W0:Y:S01]  /*01d0*/  LDCU.64 UR6, c[0x0][0x380] ;  /* 0x00007000ff0677ac */ /* 0x000e220008000a00 */
[C---:B------:R-:W-:Y:S02]  /*01e0*/  SHF.L.U32 R25, R19.reuse, 0x8, RZ ;  /* 0x0000000813197819 */ /* 0x040fe400000006ff */
[----:B------:R-:W-:-:S03]  /*01f0*/  ISETP.NE.AND P0, PT, R19, 0xff, PT ;  /* 0x000000ff1300780c */ /* 0x000fc60003f05270 */
[----:B------:R-:W-:-:S04]  /*0200*/  IMAD.WIDE R2, R25, 0x4, RZ ;  /* 0x0000000419027825 */ /* 0x000fc800078e02ff */
[C---:B------:R-:W-:Y:S01]  /*0210*/  VIADD R21, R25.reuse, 0xffffff00 ;  /* 0xffffff0019157836 */ /* 0x040fe20000000000 */
[C---:B------:R-:W-:Y:S01]  /*0220*/  LOP3.LUT R23, R2.reuse, 0x4, RZ, 0xfc, !PT ;  /* 0x0000000402177812 */ /* 0x040fe200078efcff */
[----:B------:R-:W-:Y:S01]  /*0230*/  VIADD R25, R25, 0x100 ;  /* 0x0000010019197836 */ /* 0x000fe20000000000 */
[----:B0-----:R-:W-:-:S04]  /*0240*/  IADD3 R4, P1, PT, R2, UR6, RZ ;  /* 0x0000000602047c10 */ /* 0x001fc8000ff3e0ff */
[----:B------:R-:W-:-:S09]  /*0250*/  IADD3.X R5, PT, PT, R3, UR7, RZ, P1, !PT ;  /* 0x0000000703057c10 */ /* 0x000fd20008ffe4ff */
.L_x_12:
[----:B01----:R-:W0:Y:S01]  /*0260*/  LDC.64 R6, c[0x0][0x380] ;  /* 0x0000e000ff067b82 */ /* 0x003e220000000a00 */
[----:B------:R-:W-:Y:S01]  /*0270*/  BSSY.RECONVERGENT B2, `(.L_x_6) ;  /* 0x000000d000027945 */ /* 0x000fe20003800200 */
[----:B0-----:R-:W-:-:S03]  /*0280*/  IMAD.WIDE R6, R20, 0x4, R6 ;  /* 0x0000000414067825 */ /* 0x001fc600078e0206 */
[----:B------:R-:W-:Y:S05]  /*0290*/  @!P0 BRA `(.L_x_7) ;  /* 0x0000000000208947 */ /* 0x000fea0003800000 */
[----:B------:R-:W-:-:S13]  /*02a0*/  ISETP.NE.AND P1, PT, R19, RZ, PT ;  /* 0x000000ff1300720c */ /* 0x000fda0003f25270 */
[----:B------:R1:W5:Y:S01]  /*02b0*/  @!P1 LDG.E R27, desc[UR4][R6.64+0x400] ;  /* 0x00040004061b9981 */ /* 0x000362000c1e1900 */
[----:B------:R-:W-:Y:S01]  /*02c0*/  @!P1 MOV R22, 0x42c80000 ;  /* 0x42c8000000169802 */ /* 0x000fe20000000f00 */
[----:B------:R-:W-:-:S04]  /*02d0*/  @P1 IMAD.WIDE R8, R21, 0x4, R6 ;  /* 0x0000000415081825 */ /* 0x000fc800078e0206 */
[----:B------:R-:W-:Y:S01]  /*02e0*/  @P1 IMAD.WIDE R10, R25, 0x4, R6 ;  /* 0x00000004190a1825 */ /* 0x000fe200078e0206 */
[----:B------:R1:W5:Y:S04]  /*02f0*/  @P1 LDG.E R22, desc[UR4][R8.64] ;  /* 0x0000000408161981 */ /* 0x000368000c1e1900 */
[----:B------:R1:W5:Y:S01]  /*0300*/  @P1 LDG.E R27, desc[UR4][R10.64] ;  /* 0x000000040a1b1981 */ /* 0x000362000c1e1900 */
[----:B------:R-:W-:Y:S05]  /*0310*/  BRA `(.L_x_8) ;  /* 0x0000000000087947 */ /* 0x000fea0003800000 */
.L_x_7:
[----:B------:R0:W5:Y:S01]  /*0320*/  LDG.E R22, desc[UR4][R6.64+0x3f800] ;  /* 0x03f8000406167981 */ /* 0x000162000c1e1900 */
[----:B------:R-:W-:-:S07]  /*0330*/  IMAD.MOV.U32 R27, RZ, RZ, 0x42c80000 ;  /* 0x42c80000ff1b7424 */ /* 0x000fce00078e00ff */
.L_x_8:
[----:B------:R-:W-:Y:S05]  /*0340*/  BSYNC.RECONVERGENT B2 ;  /* 0x0000000000027941 */ /* 0x000fea0003800200 */
.L_x_6:
[----:B------:R-:W-:Y:S01]  /*0350*/  ISETP.NE.AND P1, PT, R20, 0xff, PT ;  /* 0x000000ff1400780c */ /* 0x000fe20003f25270 */
[----:B------:R-:W-:Y:S01]  /*0360*/  BSSY.RECONVERGENT B2, `(.L_x_9) ;  /* 0x000000c000027945 */ /* 0x000fe20003800200 */
[----:B01----:R-:W-:-:S05]  /*0370*/  IADD3 R6, P2, PT, R6, R23, RZ ;  /* 0x0000001706067210 */ /* 0x003fca0007f5e0ff */
[----:B------:R-:W-:-:S06]  /*0380*/  IMAD.X R7, R3, 0x1, R7, P2 ;  /* 0x0000000103077824 */ /* 0x000fcc00010e0607 */
[----:B------:R-:W-:Y:S05]  /*0390*/  @!P1 BRA `(.L_x_10) ;  /* 0x0000000000189947 */ /* 0x000fea0003800000 */
[----:B------:R-:W-:-:S13]  /*03a0*/  ISETP.NE.AND P1, PT, R20, RZ, PT ;  /* 0x000000ff1400720c */ /* 0x000fda0003f25270 */
[----:B------:R1:W5:Y:S01]  /*03b0*/  @!P1 LDG.E R8, desc[UR4][R4.64+0x4] ;  /* 0x0000040404089981 */ /* 0x000362000c1e1900 */
[----:B------:R-:W-:-:S06]  /*03c0*/  @!P1 MOV R9, RZ ;  /* 0x000000ff00099202 */ /* 0x000fcc0000000f00 */
[----:B------:R1:W5:Y:S04]  /*03d0*/  @P1 LDG.E R9, desc[UR4][R6.64+-0x8] ;  /* 0xfffff80406091981 */ /* 0x000368000c1e1900 */
[----:B------:R1:W5:Y:S01]  /*03e0*/  @P1 LDG.E R8, desc[UR4][R6.64] ;  /* 0x0000000406081981 */ /* 0x000362000c1e1900 */
[----:B------:R-:W-:Y:S05]  /*03f0*/  BRA `(.L_x_11) ;  /* 0x0000000000087947 */ /* 0x000fea0003800000 */
.L_x_10:
[----:B------:R0:W5:Y:S01]  /*0400*/  LDG.E R9, desc[UR4][R4.64+0x3f8] ;  /* 0x0003f80404097981 */ /* 0x000162000c1e1900 */
[----:B------:R-:W-:-:S07]  /*0410*/  IMAD.MOV.U32 R8, RZ, RZ, RZ ;  /* 0x000000ffff087224 */ /* 0x000fce00078e00ff */
.L_x_11:
[----:B------:R-:W-:Y:S05]  /*0420*/  BSYNC.RECONVERGENT B2 ;  /* 0x0000000000027941 */ /* 0x000fea0003800200 */
.L_x_9:
[----:B------:R-:W2:Y:S01]  /*0430*/  LDG.E R10, desc[UR4][R6.64+-0x4] ;  /* 0xfffffc04060a7981 */ /* 0x000ea2000c1e1900 */
[----:B-----5:R-:W-:Y:S01]  /*0440*/  FADD R22, R22, R27 ;  /* 0x0000001b16167221 */ /* 0x020fe20000000000 */
[----:B------:R-:W-:-:S03]  /*0450*/  VIADD R20, R20, 0x2 ;  /* 0x0000000214147836 */ /* 0x000fc60000000000 */
[----:B------:R-:W-:Y:S02]  /*0460*/  FADD R9, R22, R9 ;  /* 0x0000000916097221 */ /* 0x000fe40000000000 */
[----:B------:R-:W-:Y:S02]  /*0470*/  ISETP.GE.AND P2, PT, R20, R17, PT ;  /* 0x000000111400720c */ /* 0x000fe40003f46270 */
[----:B------:R-:W-:-:S04]  /*0480*/  FADD R8, R9, R8 ;  /* 0x0000000809087221 */ /* 0x000fc80000000000 */
[----:B------:R-:W-:-:S05]  /*0490*/  FMUL R9, R8, 0.25 ;  /* 0x3e80000008097820 */ /* 0x000fca0000400000 */
[----:B------:R3:W-:Y:S01]  /*04a0*/  STG.E desc[UR4][R6.64+-0x4], R9 ;  /* 0xfffffc0906007986 */ /* 0x0007e2000c101904 */
[----:B--2---:R-:W-:-:S05]  /*04b0*/  FADD R11, R10, -R9 ;  /* 0x800000090a0b7221 */ /* 0x004fca0000000000 */
[----:B------:R-:W-:-:S04]  /*04c0*/  FSETP.GT.AND P1, PT, |R11|, R0, PT ;  /* 0x000000000b00720b */ /* 0x000fc80003f24200 */
[----:B------:R-:W-:Y:S01]  /*04d0*/  FSEL R0, |R11|, R0, P1 ;  /* 0x000000000b007208 */ /* 0x000fe20000800200 */
[----:B---3--:R-:W-:Y:S08]  /*04e0*/  @!P2 BRA `(.L_x_12) ;  /* 0xfffffffc005ca947 */ /* 0x008ff0000383ffff */
.L_x_5:
[----:B------:R-:W-:Y:S05]  /*04f0*/  BSYNC.RECONVERGENT B0 ;  /* 0x0000000000007941 */ /* 0x000fea0003800200 */
.L_x_4:
[----:B------:R-:W-:-:S04]  /*0500*/  IADD3 R19, PT, PT, R19, 0x1, RZ ;  /* 0x0000000113137810 */ /* 0x000fc80007ffe0ff */
[----:B------:R-:W-:-:S13]  /*0510*/  ISETP.NE.AND P0, PT, R19, R16, PT ;  /* 0x000000101300720c */ /* 0x000fda0003f05270 */
[----:B------:R-:W-:Y:S05]  /*0520*/  @P0 BRA `(.L_x_13) ;  /* 0xfffffffc00040947 */ /* 0x000fea000383ffff */
.L_x_3:
[----:B------:R-:W-:Y:S05]  /*0530*/  BSYNC.RECONVERGENT B1 ;  /* 0x0000000000017941 */ /* 0x000fea0003800200 */
.L_x_2:
[----:B------:R-:W2:Y:S01]  /*0540*/  LDCU.64 UR6, c[0x0][0x388] ;  /* 0x00007100ff0677ac */ /* 0x000ea20008000a00 */
[----:B------:R-:W-:-:S05]  /*0550*/  IMAD R13, R13, R14, RZ ;  /* 0x0000000e0d0d7224 */ /* 0x000fca00078e02ff */
[----:B------:R-:W-:-:S05]  /*0560*/  IADD3 R15, P0, PT, R13, R15, RZ ;  /* 0x0000000f0d0f7210 */ /* 0x000fca0007f1e0ff */
[----:B01----:R-:W-:Y:S01]  /*0570*/  IMAD.X R4, RZ, RZ, RZ, P0 ;  /* 0x000000ffff047224 */ /* 0x003fe200000e06ff */
[----:B--2---:R-:W-:-:S04]  /*0580*/  LEA R2, P0, R15, UR6, 0x2 ;  /* 0x000000060f027c11 */ /* 0x004fc8000f8010ff */
[----:B------:R-:W-:-:S06]  /*0590*/  LEA.HI.X R3, R15, UR7, R4, 0x2, P0 ;  /* 0x000000070f037c11 */ /* 0x000fcc00080f1404 */
[----:B------:R-:W2:Y:S02]  /*05a0*/  LDG.E R3, desc[UR4][R2.64] ;  /* 0x0000000402037981 */ /* 0x000ea4000c1e1900 */
[----:B--2---:R-:W-:-:S13]  /*05b0*/  FSETP.GEU.AND P0, PT, R3, R0, PT ;  /* 0x000000000300720b */ /* 0x004fda0003f0e000 */
[----:B------:R-:W-:Y:S05]  /*05c0*/  @P0 EXIT ;  /* 0x000000000000094d */ /* 0x000fea0003800000 */
[----:B------:R-:W-:-:S04]  /*05d0*/  LEA R12, P0, R13, R12, 0x4 ;  /* 0x0000000c0d0c7211 */ /* 0x000fc800078020ff */
[----:B------:R-:W-:Y:S02]  /*05e0*/  IADD3.X R3, PT, PT, RZ, RZ, RZ, P0, !PT ;  /* 0x000000ffff037210 */ /* 0x000fe400007fe4ff */
[----:B------:R-:W-:-:S04]  /*05f0*/  LEA R2, P0, R12, UR6, 0x2 ;  /* 0x000000060c027c11 */ /* 0x000fc8000f8010ff */
[----:B------:R-:W-:-:S05]  /*0600*/  LEA.HI.X R3, R12, UR7, R3, 0x2, P0 ;  /* 0x000000070c037c11 */ /* 0x000fca00080f1403 */
[----:B------:R-:W-:Y:S01]  /*0610*/  STG.E desc[UR4][R2.64], R0 ;  /* 0x0000000002007986 */ /* 0x000fe2000c101904 */
[----:B------:R-:W-:Y:S05]  /*0620*/  EXIT ;  /* 0x000000000000794d */ /* 0x000fea0003800000 */
.L_x_14:
        /* <DEDUP_REMOVED lines=13> */
.L_x_30:


//--------------------- .text._Z9redUpdatePfS_ii  --------------------------
	.section	.text._Z9redUpdatePfS_ii,"ax",@progbits
	.align	128
        .global         _Z9redUpdatePfS_ii
        .type           _Z9redUpdatePfS_ii,@function
        .size           _Z9redUpdatePfS_ii,(.L_x_31 - _Z9redUpdatePfS_ii)
        .other          _Z9redUpdatePfS_ii,@"STO_CUDA_ENTRY STV_DEFAULT"
_Z9redUpdatePfS_ii:
.text._Z9redUpdatePfS_ii:
[----:B------:R-:W-:Y:S01]  /*0000*/  LDC R1, c[0x0][0x37c] ;  /* 0x0000df00ff017b82 */ /* 0x000fe20000000800 */
[----:B------:R-:W0:Y:S07]  /*0010*/  S2R R0, SR_TID.X ;  /* 0x0000000000007919 */ /* 0x000e2e0000002100 */
[----:B------:R-:W0:Y:S01]  /*0020*/  S2UR UR4, SR_CTAID.X ;  /* 0x00000000000479c3 */ /* 0x000e220000002500 */
[----:B------:R-:W-:Y:S01]  /*0030*/  BSSY.RECONVERGENT B1, `(.L_x_15) ;  /* 0x000004f000017945 */ /* 0x000fe20003800200 */
[----:B------:R-:W1:Y:S06]  /*0040*/  S2R R3, SR_TID.Y ;  /* 0x0000000000037919 */ /* 0x000e6c0000002200 */
[----:B------:R-:W0:Y:S08]  /*0050*/  LDC R15, c[0x0][0x360] ;  /* 0x0000d800ff0f7b82 */ /* 0x000e300000000800 */
[----:B------:R-:W2:Y:S08]  /*0060*/  LDC.64 R16, c[0x0][0x390] ;  /* 0x0000e400ff107b82 */ /* 0x000eb00000000a00 */
[----:B------:R-:W1:Y:S08]  /*0070*/  S2UR UR6, SR_CTAID.Y ;  /* 0x00000000000679c3 */ /* 0x000e700000002600 */
[----:B------:R-:W1:Y:S01]  /*0080*/  LDC R14, c[0x0][0x364] ;  /* 0x0000d900ff0e7b82 */ /* 0x000e620000000800 */
[----:B0-----:R-:W-:Y:S01]  /*0090*/  IMAD R15, R15, UR4, R0 ;  /* 0x000000040f0f7c24 */ /* 0x001fe2000f8e0200 */
[----:B------:R-:W0:Y:S01]  /*00a0*/  LDCU.64 UR4, c[0x0][0x358] ;  /* 0x00006b00ff0477ac */ /* 0x000e220008000a00 */
[----:B------:R-:W-:-:S02]  /*00b0*/  IMAD.MOV.U32 R0, RZ, RZ, RZ ;  /* 0x000000ffff007224 */ /* 0x000fc400078e00ff */
[----:B--2---:R-:W-:-:S04]  /*00c0*/  IMAD R19, R15, R16, RZ ;  /* 0x000000100f137224 */ /* 0x004fc800078e02ff */
[----:B------:R-:W-:-:S05]  /*00d0*/  IMAD.IADD R16, R19, 0x1, R16 ;  /* 0x0000000113107824 */ /* 0x000fca00078e0210 */
[----:B------:R-:W-:Y:S01]  /*00e0*/  ISETP.GE.AND P0, PT, R19, R16, PT ;  /* 0x000000101300720c */ /* 0x000fe20003f06270 */
[----:B-1----:R-:W-:-:S04]  /*00f0*/  IMAD R18, R14, UR6, R3 ;  /* 0x000000060e127c24 */ /* 0x002fc8000f8e0203 */
[----:B------:R-:W-:-:S08]  /*0100*/  IMAD R17, R18, R17, R17 ;  /* 0x0000001112117224 */ /* 0x000fd000078e0211 */
[----:B0-----:R-:W-:Y:S05]  /*0110*/  @P0 BRA `(.L_x_16) ;  /* 0x0000000400000947 */ /* 0x001fea0003800000 */
[----:B------:R-:W-:-:S07]  /*0120*/  HFMA2 R0, -RZ, RZ, 0, 0 ;  /* 0x00000000ff007431 */ /* 0x000fce00000001ff */
.L_x_26:
[----:B0-----:R-:W0:Y:S01]  /*0130*/  LDCU UR6, c[0x0][0x394] ;  /* 0x00007280ff0677ac */ /* 0x001e220008000800 */
[----:B------:R-:W-:Y:S01]  /*0140*/  BSSY.RECONVERGENT B0, `(.L_x_17) ;  /* 0x000003a000007945 */ /* 0x000fe20003800200 */
[----:B01----:R-:W-:-:S05]  /*0150*/  IMAD R2, R18, UR6, R19 ;  /* 0x0000000612027c24 */ /* 0x003fca000f8e0213 */
[----:B------:R-:W-:-:S04]  /*0160*/  LEA.HI R3, R2, R2, RZ, 0x1 ;  /* 0x0000000202037211 */ /* 0x000fc800078f08ff */
[----:B------:R-:W-:-:S05]  /*0170*/  LOP3.LUT R3, R3, 0xfffffffe, RZ, 0xc0, !PT ;  /* 0xfffffffe03037812 */ /* 0x000fca00078ec0ff */
[----:B------:R-:W-:-:S04]  /*0180*/  IMAD.IADD R3, R2, 0x1, -R3 ;  /* 0x0000000102037824 */ /* 0x000fc800078e0a03 */
[----:B------:R-:W-:-:S05]  /*0190*/  IMAD R20, R18, UR6, R3 ;  /* 0x0000000612147c24 */ /* 0x000fca000f8e0203 */
[----:B------:R-:W-:-:S13]  /*01a0*/  ISETP.GE.AND P0, PT, R20, R17, PT ;  /* 0x000000111400720c */ /* 0x000fda0003f06270 */
[----:B------:R-:W-:Y:S05]  /*01b0*/  @P0 BRA `(.L_x_18) ;  /* 0x0000000000c80947 */ /* 0x000fea0003800000 */
[----:B------:R-:W0:Y:S01]  /*01c0*/  LDC.64 R2, c[0x0][0x380] ;  /* 0x0000e000ff027b82 */ /* 0x000e220000000a00 */
[C---:B------:R-:W-:Y:S02]  /*01d0*/  SHF.L.U32 R25, R19.reuse, 0x8, RZ ;  /* 0x0000000813197819 */ /* 0x040fe400000006ff */
[----:B------:R-:W-:-:S03]  /*01e0*/  ISETP.NE.AND P0, PT, R19, 0xff, PT ;  /* 0x000000ff1300780c */ /* 0x000fc60003f05270 */
[C---:B------:R-:W-:Y:S02]  /*01f0*/  IMAD.WIDE R4, R25.reuse, 0x4, RZ ;  /* 0x0000000419047825 */ /* 0x040fe400078e02ff */
[----:B------:R-:W1:Y:S02]  /*0200*/  LDC.64 R6, c[0x0][0x380] ;  /* 0x0000e000ff067b82 */ /* 0x000e640000000a00 */
[C---:B------:R-:W-:Y:S01]  /*0210*/  VIADD R21, R25.reuse, 0xffffff00 ;  /* 0xffffff0019157836 */ /* 0x040fe20000000000 */
[----:B------:R-:W-:Y:S02]  /*0220*/  IADD3 R25, PT, PT, R25, 0x100, RZ ;  /* 0x0000010019197810 */ /* 0x000fe40007ffe0ff */
[C---:B------:R-:W-:Y:S02]  /*0230*/  LOP3.LUT R23, R4.reuse, 0x4, RZ, 0xfc, !PT ;  /* 0x0000000404177812 */ /* 0x040fe400078efcff */
[----:B0-----:R-:W-:-:S04]  /*0240*/  IADD3 R2, P1, P2, R4, -0x4, R2 ;  /* 0xfffffffc04027810 */ /* 0x001fc80007a3e002 */
[----:B------:R-:W-:-:S09]  /*0250*/  IADD3.X R3, PT, PT, R5, -0x1, R3, P1, P2 ;  /* 0xffffffff05037810 */ /* 0x000fd20000fe4403 */
.L_x_25:
[----:B------:R-:W-:Y:S01]  /*0260*/  BSSY.RECONVERGENT B2, `(.L_x_19) ;  /* 0x000000d000027945 */ /* 0x000fe20003800200 */
[----:B-1----:R-:W-:-:S03]  /*0270*/  IMAD.WIDE R8, R20, 0x4, R6 ;  /* 0x0000000414087825 */ /* 0x002fc600078e0206 */
[----:B0-----:R-:W-:Y:S05]  /*0280*/  @!P0 BRA `(.L_x_20) ;  /* 0x0000000000208947 */ /* 0x001fea0003800000 */
[----:B------:R-:W-:-:S13]  /*0290*/  ISETP.NE.AND P1, PT, R19, RZ, PT ;  /* 0x000000ff1300720c */ /* 0x000fda0003f25270 */
[----:B------:R1:W5:Y:S01]  /*02a0*/  @!P1 LDG.E R27, desc[UR4][R8.64+0x400] ;  /* 0x00040004081b9981 */ /* 0x000362000c1e1900 */
[----:B------:R-:W-:Y:S02]  /*02b0*/  @!P1 IMAD.MOV.U32 R22, RZ, RZ, 0x42c80000 ;  /* 0x42c80000ff169424 */ /* 0x000fe400078e00ff */
[----:B------:R-:W-:-:S04]  /*02c0*/  @P1 IMAD.WIDE R10, R21, 0x4, R8 ;  /* 0x00000004150a1825 */ /* 0x000fc800078e0208 */
[----:B------:R-:W-:Y:S01]  /*02d0*/  @P1 IMAD.WIDE R12, R25, 0x4, R8 ;  /* 0x00000004190c1825 */ /* 0x000fe200078e0208 */
[----:B------:R1:W5:Y:S04]  /*02e0*/  @P1 LDG.E R22, desc[UR4][R10.64] ;  /* 0x000000040a161981 */ /* 0x000368000c1e1900 */
[----:B------:R1:W5:Y:S01]  /*02f0*/  @P1 LDG.E R27, desc[UR4][R12.64] ;  /* 0x000000040c1b1981 */ /* 0x000362000c1e1900 */
[----:B------:R-:W-:Y:S05]  /*0300*/  BRA `(.L_x_21) ;  /* 0x0000000000087947 */ /* 0x000fea0003800000 */
.L_x_20:
[----:B------:R0:W5:Y:S01]  /*0310*/  LDG.E R22, desc[UR4][R8.64+0x3f800] ;  /* 0x03f8000408167981 */ /* 0x000162000c1e1900 */
[----:B------:R-:W-:-:S07]  /*0320*/  MOV R27, 0x42c80000 ;  /* 0x42c80000001b7802 */ /* 0x000fce0000000f00 */
.L_x_21:
[----:B------:R-:W-:Y:S05]  /*0330*/  BSYNC.RECONVERGENT B2 ;  /* 0x0000000000027941 */ /* 0x000fea0003800200 */
.L_x_19:
        /* <DEDUP_REMOVED lines=11> */
.L_x_23:
[----:B------:R0:W5:Y:S01]  /*03f0*/  LDG.E R11, desc[UR4][R2.64+0x3fc] ;  /* 0x0003fc04020b7981 */ /* 0x000162000c1e1900 */
[----:B------:R-:W-:-:S07]  /*0400*/  IMAD.MOV.U32 R10, RZ, RZ, RZ ;  /* 0x000000ffff0a7224 */ /* 0x000fce00078e00ff */
.L_x_24:
[----:B------:R-:W-:Y:S05]  /*0410*/  BSYNC.RECONVERGENT B2 ;  /* 0x0000000000027941 */ /* 0x000fea0003800200 */
.L_x_22:
[----:B------:R-:W2:Y:S01]  /*0420*/  LDG.E R12, desc[UR4][R8.64+-0x4] ;  /* 0xfffffc04080c7981 */ /* 0x000ea2000c1e1900 */
[----:B-----5:R-:W-:Y:S01]  /*0430*/  FADD R22, R22, R27 ;  /* 0x0000001b16167221 */ /* 0x020fe20000000000 */
[----:B------:R-:W-:-:S03]  /*0440*/  IADD3 R20, PT, PT, R20, 0x2, RZ ;  /* 0x0000000214147810 */ /* 0x000fc60007ffe0ff */
[----:B------:R-:W-:Y:S01]  /*0450*/  FADD R11, R22, R11 ;  /* 0x0000000b160b7221 */ /* 0x000fe20000000000 */
[----:B------:R-:W-:-:S03]  /*0460*/  ISETP.GE.AND P2, PT, R20, R17, PT ;  /* 0x000000111400720c */ /* 0x000fc60003f46270 */
[----:B------:R-:W-:-:S04]  /*0470*/  FADD R10, R11, R10 ;  /* 0x0000000a0b0a7221 */ /* 0x000fc80000000000 */
[----:B------:R-:W-:-:S05]  /*0480*/  FMUL R11, R10, 0.25 ;  /* 0x3e8000000a0b7820 */ /* 0x000fca0000400000 */
[----:B------:R3:W-:Y:S01]  /*0490*/  STG.E desc[UR4][R8.64+-0x4], R11 ;  /* 0xfffffc0b08007986 */ /* 0x0007e2000c101904 */
[----:B--2---:R-:W-:-:S05]  /*04a0*/  FADD R13, R12, -R11 ;  /* 0x8000000b0c0d7221 */ /* 0x004fca0000000000 */
[----:B------:R-:W-:-:S04]  /*04b0*/  FSETP.GT.AND P1, PT, |R13|, R0, PT ;  /* 0x000000000d00720b */ /* 0x000fc80003f24200 */
[----:B------:R-:W-:Y:S01]  /*04c0*/  FSEL R0, |R13|, R0, P1 ;  /* 0x000000000d007208 */ /* 0x000fe20000800200 */
[----:B---3--:R-:W-:Y:S08]  /*04d0*/  @!P2 BRA `(.L_x_25) ;  /* 0xfffffffc0060a947 */ /* 0x008ff0000383ffff */
.L_x_18:
[----:B------:R-:W-:Y:S05]  /*04e0*/  BSYNC.RECONVERGENT B0 ;  /* 0x0000000000007941 */ /* 0x000fea0003800200 */
.L_x_17:
[----:B------:R-:W-:-:S05]  /*04f0*/  VIADD R19, R19, 0x1 ;  /* 0x0000000113137836 */ /* 0x000fca0000000000 */
[----:B------:R-:W-:-:S13]  /*0500*/  ISETP.NE.AND P0, PT, R19, R16, PT ;  /* 0x000000101300720c */ /* 0x000fda0003f05270 */
[----:B------:R-:W-:Y:S05]  /*0510*/  @P0 BRA `(.L_x_26) ;  /* 0xfffffffc00040947 */ /* 0x000fea000383ffff */
.L_x_16:
[----:B------:R-:W-:Y:S05]  /*0520*/  BSYNC.RECONVERGENT B1 ;  /* 0x0000000000017941 */ /* 0x000fea0003800200 */
.L_x_15:
[----:B------:R-:W0:Y:S01]  /*0530*/  LDCU.64 UR6, c[0x0][0x388] ;  /* 0x00007100ff0677ac */ /* 0x000e220008000a00 */
[----:B------:R-:W-:-:S05]  /*0540*/  IMAD R15, R15, R14, RZ ;  /* 0x0000000e0f0f7224 */ /* 0x000fca00078e02ff */
[----:B------:R-:W-:-:S04]  /*0550*/  LEA R15, P0, R15, R18, 0x4 ;  /* 0x000000120f0f7211 */ /* 0x000fc800078020ff */
[----:B------:R-:W-:Y:S02]  /*0560*/  IADD3.X R4, PT, PT, RZ, RZ, RZ, P0, !PT ;  /* 0x000000ffff047210 */ /* 0x000fe400007fe4ff */
[----:B01----:R-:W-:-:S04]  /*0570*/  LEA R2, P0, R15, UR6, 0x2 ;  /* 0x000000060f027c11 */ /* 0x003fc8000f8010ff */
[----:B------:R-:W-:-:S05]  /*0580*/  LEA.HI.X R3, R15, UR7, R4, 0x2, P0 ;  /* 0x000000070f037c11 */ /* 0x000fca00080f1404 */
[----:B------:R-:W-:Y:S01]  /*0590*/  STG.E desc[UR4][R2.64], R0 ;  /* 0x0000000002007986 */ /* 0x000fe2000c101904 */
[----:B------:R-:W-:Y:S05]  /*05a0*/  EXIT ;  /* 0x000000000000794d */ /* 0x000fea0003800000 */
.L_x_27:
        /* <DEDUP_REMOVED lines=13> */
.L_x_31:


//--------------------- .nv.shared.reserved.0     --------------------------
	.section	.nv.shared.reserved.0,"aw",@nobits
	.weak		__nv_reservedSMEM_offset_0_alias
	.size		__nv_reservedSMEM_offset_0_alias, 0, 64
	.other		__nv_reservedSMEM_offset_0_alias,@"STO_CUDA_RESERVED_SHARED STV_DEFAULT"
__nv_reservedSMEM_offset_0_alias:
	.zero		0
	.zero		64


//--------------------- .nv.constant0._Z19columnWiseReductionPfi --------------------------
	.section	.nv.constant0._Z19columnWiseReductionPfi,"a",@progbits
	.sectionflags	@""
	.align	4
.nv.constant0._Z19columnWiseReductionPfi:
	.zero		908


//--------------------- .nv.constant0._Z16rowWiseReductionPfi --------------------------
	.section	.nv.constant0._Z16rowWiseReductionPfi,"a",@progbits
	.sectionflags	@""
	.align	4
.nv.constant0._Z16rowWiseReductionPfi:
	.zero		908


//--------------------- .nv.constant0._Z11blackUpdatePfS_ii --------------------------
	.section	.nv.constant0._Z11blackUpdatePfS_ii,"a",@progbits
	.sectionflags	@""
	.align	4
.nv.constant0._Z11blackUpdatePfS_ii:
	.zero		920


//--------------------- .nv.constant0._Z9redUpdatePfS_ii --------------------------
	.section	.nv.constant0._Z9redUpdatePfS_ii,"a",@progbits
	.sectionflags	@""
	.align	4
.nv.constant0._Z9redUpdatePfS_ii:
	.zero		920


//--------------------- SYMBOLS --------------------------

	.type		.nv.reservedSmem.offset0,@object
	.size		.nv.reservedSmem.offset0,0x4
